	.headerflags	@"EF_CUDA_TEXMODE_UNIFIED EF_CUDA_64BIT_ADDRESS EF_CUDA_ACCELERATORS EF_CUDA_SM90 EF_CUDA_VIRTUAL_SM(EF_CUDA_SM90)"
	.elftype	@"ET_EXEC"


//--------------------- .nv.info                  --------------------------
	.section	.nv.info,"",@"SHT_CUDA_INFO"
	.align	4


	//----- nvinfo : EIATTR_REGCOUNT
	.align		4
        /*0000*/ 	.byte	0x04, 0x2f
        /*0002*/ 	.short	(.L_3 - .L_2)
	.align		4
.L_2:
        /*0004*/ 	.word	index@(triton_poi_fused__native_batch_norm_legit_no_training_mul_sigmoid_10)
        /*0008*/ 	.word	0x00000010


	//----- nvinfo : EIATTR_MIN_STACK_SIZE
	.align		4
.L_3:
        /*000c*/ 	.byte	0x04, 0x12
        /*000e*/ 	.short	(.L_5 - .L_4)
	.align		4
.L_4:
        /*0010*/ 	.word	index@(triton_poi_fused__native_batch_norm_legit_no_training_mul_sigmoid_10)
        /*0014*/ 	.word	0x00000000


	//----- nvinfo : EIATTR_FRAME_SIZE
	.align		4
.L_5:
        /*0018*/ 	.byte	0x04, 0x11
        /*001a*/ 	.short	(.L_7 - .L_6)
	.align		4
.L_6:
        /*001c*/ 	.word	index@(triton_poi_fused__native_batch_norm_legit_no_training_mul_sigmoid_10)
        /*0020*/ 	.word	0x00000000


	//----- nvinfo : EIATTR_MIN_STACK_SIZE
	.align		4
.L_7:
        /*0024*/ 	.byte	0x04, 0x12
        /*0026*/ 	.short	(.L_9 - .L_8)
	.align		4
.L_8:
        /*0028*/ 	.word	index@(triton_poi_fused__native_batch_norm_legit_no_training_mul_sigmoid_10)
        /*002c*/ 	.word	0x00000000
.L_9:


//--------------------- .nv.info.triton_poi_fused__native_batch_norm_legit_no_training_mul_sigmoid_10 --------------------------
	.section	.nv.info.triton_poi_fused__native_batch_norm_legit_no_training_mul_sigmoid_10,"",@"SHT_CUDA_INFO"
	.sectionflags	@""
	.align	4


	//----- nvinfo : EIATTR_CUDA_API_VERSION
	.align		4
        /*0000*/ 	.byte	0x04, 0x37
        /*0002*/ 	.short	(.L_11 - .L_10)
.L_10:
        /*0004*/ 	.word	0x0000007c


	//----- nvinfo : EIATTR_KPARAM_INFO
	.align		4
.L_11:
        /*0008*/ 	.byte	0x04, 0x17
        /*000a*/ 	.short	(.L_13 - .L_12)
.L_12:
        /*000c*/ 	.word	0x00000000
        /*0010*/ 	.short	0x0006
        /*0012*/ 	.short	0x0030
        /*0014*/ 	.byte	0x00, 0xf0, 0x11, 0x00


	//----- nvinfo : EIATTR_KPARAM_INFO
	.align		4
.L_13:
        /*0018*/ 	.byte	0x04, 0x17
        /*001a*/ 	.short	(.L_15 - .L_14)
.L_14:
        /*001c*/ 	.word	0x00000000
        /*0020*/ 	.short	0x0005
        /*0022*/ 	.short	0x0028
        /*0024*/ 	.byte	0x00, 0xf4, 0x21, 0x00


	//----- nvinfo : EIATTR_KPARAM_INFO
	.align		4
.L_15:
        /*0028*/ 	.byte	0x04, 0x17
        /*002a*/ 	.short	(.L_17 - .L_16)
.L_16:
        /*002c*/ 	.word	0x00000000
        /*0030*/ 	.short	0x0004
        /*0032*/ 	.short	0x0020
        /*0034*/ 	.byte	0x00, 0xf4, 0x21, 0x00


	//----- nvinfo : EIATTR_KPARAM_INFO
	.align		4
.L_17:
        /*0038*/ 	.byte	0x04, 0x17
        /*003a*/ 	.short	(.L_19 - .L_18)
.L_18:
        /*003c*/ 	.word	0x00000000
        /*0040*/ 	.short	0x0003
        /*0042*/ 	.short	0x0018
        /*0044*/ 	.byte	0x00, 0xf4, 0x21, 0x00


	//----- nvinfo : EIATTR_KPARAM_INFO
	.align		4
.L_19:
        /*0048*/ 	.byte	0x04, 0x17
        /*004a*/ 	.short	(.L_21 - .L_20)
.L_20:
        /*004c*/ 	.word	0x00000000
        /*0050*/ 	.short	0x0002
        /*0052*/ 	.short	0x0010
        /*0054*/ 	.byte	0x00, 0xf4, 0x21, 0x00


	//----- nvinfo : EIATTR_KPARAM_INFO
	.align		4
.L_21:
        /*0058*/ 	.byte	0x04, 0x17
        /*005a*/ 	.short	(.L_23 - .L_22)
.L_22:
        /*005c*/ 	.word	0x00000000
        /*0060*/ 	.short	0x0001
        /*0062*/ 	.short	0x0008
        /*0064*/ 	.byte	0x00, 0xf4, 0x21, 0x00


	//----- nvinfo : EIATTR_KPARAM_INFO
	.align		4
.L_23:
        /*0068*/ 	.byte	0x04, 0x17
        /*006a*/ 	.short	(.L_25 - .L_24)
.L_24:
        /*006c*/ 	.word	0x00000000
        /*0070*/ 	.short	0x0000
        /*0072*/ 	.short	0x0000
        /*0074*/ 	.byte	0x00, 0xf4, 0x21, 0x00


	//----- nvinfo : EIATTR_SPARSE_MMA_MASK
	.align		4
.L_25:
        /*0078*/ 	.byte	0x03, 0x50
        /*007a*/ 	.short	0x0000


	//----- nvinfo : EIATTR_MAXREG_COUNT
	.align		4
        /*007c*/ 	.byte	0x03, 0x1b
        /*007e*/ 	.short	0x00ff


	//----- nvinfo : EIATTR_EXIT_INSTR_OFFSETS
	.align		4
        /*0080*/ 	.byte	0x04, 0x1c
        /*0082*/ 	.short	(.L_27 - .L_26)


	//   ....[0]....
.L_26:
        /*0084*/ 	.word	0x00000380


	//----- nvinfo : EIATTR_REQNTID
	.align		4
.L_27:
        /*0088*/ 	.byte	0x04, 0x10
        /*008a*/ 	.short	(.L_29 - .L_28)
.L_28:
        /*008c*/ 	.word	0x00000080
        /*0090*/ 	.word	0x00000001
        /*0094*/ 	.word	0x00000001


	//----- nvinfo : EIATTR_CBANK_PARAM_SIZE
	.align		4
.L_29:
        /*0098*/ 	.byte	0x03, 0x19
        /*009a*/ 	.short	0x0034


	//----- nvinfo : EIATTR_PARAM_CBANK
	.align		4
        /*009c*/ 	.byte	0x04, 0x0a
        /*009e*/ 	.short	(.L_31 - .L_30)
	.align		4
.L_30:
        /*00a0*/ 	.word	index@(.nv.constant0.triton_poi_fused__native_batch_norm_legit_no_training_mul_sigmoid_10)
        /*00a4*/ 	.short	0x0210
        /*00a6*/ 	.short	0x0034


	//----- nvinfo : EIATTR_SW_WAR
	.align		4
.L_31:
        /*00a8*/ 	.byte	0x04, 0x36
        /*00aa*/ 	.short	(.L_33 - .L_32)
.L_32:
        /*00ac*/ 	.word	0x00000008
.L_33:


//--------------------- .nv.callgraph             --------------------------
	.section	.nv.callgraph,"",@"SHT_CUDA_CALLGRAPH"
	.align	4
	.sectionentsize	8
	.align		4
        /*0000*/ 	.word	0x00000000
	.align		4
        /*0004*/ 	.word	0xffffffff
	.align		4
        /*0008*/ 	.word	0x00000000
	.align		4
        /*000c*/ 	.word	0xfffffffe
	.align		4
        /*0010*/ 	.word	0x00000000
	.align		4
        /*0014*/ 	.word	0xfffffffd
	.align		4
        /*0018*/ 	.word	0x00000000
	.align		4
        /*001c*/ 	.word	0xfffffffc


//--------------------- .nv.constant4             --------------------------
	.section	.nv.constant4,"a",@progbits
	.align	8
	.align		8
.nv.constant4:
        /*0000*/ 	.dword	_$_str
	.align		8
        /*0008*/ 	.dword	_$_str_$_2


//--------------------- .text.triton_poi_fused__native_batch_norm_legit_no_training_mul_sigmoid_10 --------------------------
	.section	.text.triton_poi_fused__native_batch_norm_legit_no_training_mul_sigmoid_10,"ax",@progbits
	.align	128
        .global         triton_poi_fused__native_batch_norm_legit_no_training_mul_sigmoid_10
        .type           triton_poi_fused__native_batch_norm_legit_no_training_mul_sigmoid_10,@function
        .size           triton_poi_fused__native_batch_norm_legit_no_training_mul_sigmoid_10,(.L_x_1 - triton_poi_fused__native_batch_norm_legit_no_training_mul_sigmoid_10)
        .other          triton_poi_fused__native_batch_norm_legit_no_training_mul_sigmoid_10,@"STO_CUDA_ENTRY STV_DEFAULT"
triton_poi_fused__native_batch_norm_legit_no_training_mul_sigmoid_10:
.text.triton_poi_fused__native_batch_norm_legit_no_training_mul_sigmoid_10:
[----:B------:R-:W-:Y:S01]  /*0000*/  LDC R1, c[0x0][0x28] ;  /* 0x00000a00ff017b82 */ /* 0x000fe20000000800 */
[----:B------:R-:W1:Y:S07]  /*0010*/  S2R R0, SR_TID.X ;  /* 0x0000000000007919 */ /* 0x000e6e0000002100 */
[----:B------:R-:W2:Y:S01]  /*0020*/  LDC.64 R6, c[0x0][0x228] ;  /* 0x00008a00ff067b82 */ /* 0x000ea20000000a00 */
[----:B------:R-:W-:Y:S01]  /*0030*/  ULDC.64 UR4, c[0x0][0x208] ;  /* 0x0000820000047ab9 */ /* 0x000fe20000000a00 */
[----:B------:R-:W3:Y:S06]  /*0040*/  S2R R3, SR_CTAID.X ;  /* 0x0000000000037919 */ /* 0x000eec0000002500 */
[----:B------:R-:W4:Y:S08]  /*0050*/  LDC.64 R4, c[0x0][0x220] ;  /* 0x00008800ff047b82 */ /* 0x000f300000000a00 */
[----:B------:R-:W5:Y:S08]  /*0060*/  LDC.64 R8, c[0x0][0x230] ;  /* 0x00008c00ff087b82 */ /* 0x000f700000000a00 */
[----:B------:R-:W5:Y:S01]  /*0070*/  LDC.64 R10, c[0x0][0x238] ;  /* 0x00008e00ff0a7b82 */ /* 0x000f620000000a00 */
[----:B-1----:R-:W-:-:S02]  /*0080*/  LOP3.LUT R0, R0, 0x7f, RZ, 0xc0, !PT ;  /* 0x0000007f00007812 */ /* 0x002fc400078ec0ff */
[----:B---3--:R-:W-:Y:S02]  /*0090*/  SHF.R.S32.HI R2, RZ, 0x18, R3 ;  /* 0x00000018ff027819 */ /* 0x008fe40000011403 */
[----:B------:R-:W-:Y:S02]  /*00a0*/  LEA R0, R3, R0, 0x7 ;  /* 0x0000000003007211 */ /* 0x000fe400078e38ff */
[----:B------:R-:W-:-:S04]  /*00b0*/  SGXT R3, R2, 0x1 ;  /* 0x000000010203781a */ /* 0x000fc80000000200 */
[----:B------:R-:W-:-:S04]  /*00c0*/  LEA.HI R3, R3, R0, RZ, 0x8 ;  /* 0x0000000003037211 */ /* 0x000fc800078f40ff */
[----:B------:R-:W-:-:S04]  /*00d0*/  LOP3.LUT R3, R3, 0xffffff00, RZ, 0xc0, !PT ;  /* 0xffffff0003037812 */ /* 0x000fc800078ec0ff */
[----:B------:R-:W-:Y:S02]  /*00e0*/  IADD3 R13, R0, -R3, RZ ;  /* 0x80000003000d7210 */ /* 0x000fe40007ffe0ff */
[----:B------:R-:W1:Y:S03]  /*00f0*/  LDC.64 R2, c[0x0][0x218] ;  /* 0x00008600ff027b82 */ /* 0x000e660000000a00 */
[----:B--2---:R-:W-:-:S06]  /*0100*/  IMAD.WIDE R6, R13, 0x4, R6 ;  /* 0x000000040d067825 */ /* 0x004fcc00078e0206 */
[----:B------:R-:W2:Y:S01]  /*0110*/  LDG.E.EL R6, desc[UR4][R6.64] ;  /* 0x0000000406067981 */ /* 0x000ea2000c2e1900 */
[----:B----4-:R-:W-:-:S04]  /*0120*/  IMAD.WIDE R4, R13, 0x4, R4 ;  /* 0x000000040d047825 */ /* 0x010fc800078e0204 */
[C---:B-----5:R-:W-:Y:S02]  /*0130*/  IMAD.WIDE R8, R13.reuse, 0x4, R8 ;  /* 0x000000040d087825 */ /* 0x060fe400078e0208 */
[----:B------:R3:W4:Y:S02]  /*0140*/  LDG.E.EL R5, desc[UR4][R4.64] ;  /* 0x0000000404057981 */ /* 0x000724000c2e1900 */
[----:B0-----:R-:W-:Y:S02]  /*0150*/  IMAD.WIDE R10, R13, 0x4, R10 ;  /* 0x000000040d0a7825 */ /* 0x001fe400078e020a */
[----:B------:R-:W5:Y:S02]  /*0160*/  LDG.E.EL R8, desc[UR4][R8.64] ;  /* 0x0000000408087981 */ /* 0x000f64000c2e1900 */
[----:B-1----:R-:W-:Y:S02]  /*0170*/  IMAD.WIDE R2, R0, 0x4, R2 ;  /* 0x0000000400027825 */ /* 0x002fe400078e0202 */
[----:B------:R-:W5:Y:S04]  /*0180*/  LDG.E.EL R11, desc[UR4][R10.64] ;  /* 0x000000040a0b7981 */ /* 0x000f68000c2e1900 */
[----:B------:R-:W4:Y:S01]  /*0190*/  LDG.E R2, desc[UR4][R2.64] ;  /* 0x0000000402027981 */ /* 0x000f22000c1e1900 */
[----:B------:R-:W-:Y:S01]  /*01a0*/  HFMA2.MMA R12, -RZ, RZ, 1.625, 0 ;  /* 0x3e800000ff0c7435 */ /* 0x000fe200000001ff */
[----:B--2---:R-:W-:-:S04]  /*01b0*/  FADD R6, R6, 0.0010000000474974513054 ;  /* 0x3a83126f06067421 */ /* 0x004fc80000000000 */
[----:B------:R-:W0:Y:S02]  /*01c0*/  MUFU.SQRT R7, R6 ;  /* 0x0000000600077308 */ /* 0x000e240000002000 */
[C---:B0-----:R-:W-:Y:S02]  /*01d0*/  FSETP.GT.AND P0, PT, R7.reuse, 8.50705917302346158658e+37, PT ;  /* 0x7e8000000700780b */ /* 0x041fe40003f04000 */
[----:B------:R-:W-:-:S11]  /*01e0*/  FSETP.GEU.AND P1, PT, R7, 1.175494350822287508e-38, PT ;  /* 0x008000000700780b */ /* 0x000fd60003f2e000 */
[----:B------:R-:W-:-:S04]  /*01f0*/  @P0 FMUL R7, R7, 0.25 ;  /* 0x3e80000007070820 */ /* 0x000fc80000400000 */
[----:B------:R-:W-:-:S06]  /*0200*/  @!P1 FMUL R7, R7, 16777216 ;  /* 0x4b80000007079820 */ /* 0x000fcc0000400000 */
[----:B------:R-:W0:Y:S01]  /*0210*/  MUFU.RCP R7, R7 ;  /* 0x0000000700077308 */ /* 0x000e220000001000 */
[----:B---3--:R-:W-:Y:S01]  /*0220*/  FSEL R4, R12, 1, P0 ;  /* 0x3f8000000c047808 */ /* 0x008fe20000000000 */
[----:B----4-:R-:W-:-:S04]  /*0230*/  FADD R2, R2, -R5 ;  /* 0x8000000502027221 */ /* 0x010fc80000000000 */
[----:B------:R-:W-:-:S04]  /*0240*/  @!P1 FMUL R4, R4, 16777216 ;  /* 0x4b80000004049820 */ /* 0x000fc80000400000 */
[----:B0-----:R-:W-:-:S04]  /*0250*/  FMUL R3, R7, R4 ;  /* 0x0000000407037220 */ /* 0x001fc80000400000 */
[----:B------:R-:W-:-:S04]  /*0260*/  FMUL R2, R2, R3 ;  /* 0x0000000302027220 */ /* 0x000fc80000400000 */
[----:B-----5:R-:W-:-:S04]  /*0270*/  FFMA R8, R8, R2, R11 ;  /* 0x0000000208087223 */ /* 0x020fc8000000000b */
[----:B------:R-:W-:-:S04]  /*0280*/  FADD R2, RZ, -R8 ;  /* 0x80000008ff027221 */ /* 0x000fc80000000000 */
[----:B------:R-:W-:-:S05]  /*0290*/  FMUL R4, R2, 1.4426950216293334961 ;  /* 0x3fb8aa3b02047820 */ /* 0x000fca0000400000 */
[----:B------:R-:W-:-:S13]  /*02a0*/  FSETP.GEU.AND P0, PT, R4, -126, PT ;  /* 0xc2fc00000400780b */ /* 0x000fda0003f0e000 */
[----:B------:R-:W-:-:S04]  /*02b0*/  @!P0 FMUL R4, R4, 0.5 ;  /* 0x3f00000004048820 */ /* 0x000fc80000400000 */
[----:B------:R-:W0:Y:S02]  /*02c0*/  MUFU.EX2 R2, R4 ;  /* 0x0000000400027308 */ /* 0x000e240000000800 */
[----:B0-----:R-:W-:-:S04]  /*02d0*/  @!P0 FMUL R2, R2, R2 ;  /* 0x0000000202028220 */ /* 0x001fc80000400000 */
[----:B------:R-:W-:Y:S02]  /*02e0*/  FADD R5, R2, 1 ;  /* 0x3f80000002057421 */ /* 0x000fe40000000000 */
[----:B------:R-:W0:Y:S03]  /*02f0*/  LDC.64 R2, c[0x0][0x210] ;  /* 0x00008400ff027b82 */ /* 0x000e260000000a00 */
[----:B------:R-:W-:-:S13]  /*0300*/  FSETP.GT.AND P0, PT, R5, 8.50705917302346158658e+37, PT ;  /* 0x7e8000000500780b */ /* 0x000fda0003f04000 */
[----:B------:R-:W-:-:S06]  /*0310*/  @P0 FMUL R5, R5, 0.25 ;  /* 0x3e80000005050820 */ /* 0x000fcc0000400000 */
[----:B------:R-:W1:Y:S01]  /*0320*/  MUFU.RCP R5, R5 ;  /* 0x0000000500057308 */ /* 0x000e620000001000 */
[----:B------:R-:W-:Y:S01]  /*0330*/  FSEL R6, R12, 1, P0 ;  /* 0x3f8000000c067808 */ /* 0x000fe20000000000 */
[----:B0-----:R-:W-:-:S04]  /*0340*/  IMAD.WIDE R2, R0, 0x4, R2 ;  /* 0x0000000400027825 */ /* 0x001fc800078e0202 */
[----:B-1----:R-:W-:-:S04]  /*0350*/  FMUL R7, R5, R6 ;  /* 0x0000000605077220 */ /* 0x002fc80000400000 */
[----:B------:R-:W-:-:S05]  /*0360*/  FMUL R7, R8, R7 ;  /* 0x0000000708077220 */ /* 0x000fca0000400000 */
[----:B------:R-:W-:Y:S01]  /*0370*/  STG.E desc[UR4][R2.64], R7 ;  /* 0x0000000702007986 */ /* 0x000fe2000c101904 */
[----:B------:R-:W-:Y:S05]  /*0380*/  EXIT ;  /* 0x000000000000794d */ /* 0x000fea0003800000 */
.L_x_0:
[----:B------:R-:W-:-:S00]  /*0390*/  BRA `(.L_x_0) ;  /* 0xfffffffc00fc7947 */ /* 0x000fc0000383ffff */
[----:B------:R-:W-:-:S00]  /*03a0*/  NOP ;  /* 0x0000000000007918 */ /* 0x000fc00000000000 */
        /* <DEDUP_REMOVED lines=13> */
.L_x_1:


//--------------------- .nv.global.init           --------------------------
	.section	.nv.global.init,"aw",@progbits
.nv.global.init:
	.type		_$_str,@object
	.size		_$_str,(_$_str_$_2 - _$_str)
_$_str:
        /*0000*/ 	.byte	0x5f, 0x5f, 0x43, 0x55, 0x44, 0x41, 0x5f, 0x46, 0x54, 0x5a, 0x00
	.type		_$_str_$_2,@object
	.size		_$_str_$_2,(.L_1 - _$_str_$_2)
_$_str_$_2:
        /*000b*/ 	.byte	0x5f, 0x5f, 0x43, 0x55, 0x44, 0x41, 0x5f, 0x50, 0x52, 0x45, 0x43, 0x5f, 0x53, 0x51, 0x52, 0x54
        /*001b*/ 	.byte	0x00
.L_1:


//--------------------- .nv.constant0.triton_poi_fused__native_batch_norm_legit_no_training_mul_sigmoid_10 --------------------------
	.section	.nv.constant0.triton_poi_fused__native_batch_norm_legit_no_training_mul_sigmoid_10,"a",@progbits
	.sectionflags	@""
	.align	4
.nv.constant0.triton_poi_fused__native_batch_norm_legit_no_training_mul_sigmoid_10:
	.zero		580
